//
// Generated by NVIDIA NVVM Compiler
//
// Compiler Build ID: CL-36424714
// Cuda compilation tools, release 13.0, V13.0.88
// Based on NVVM 20.0.0
//

.version 9.0
.target sm_100
.address_size 64

	// .globl	_Z3sumPf

.visible .entry _Z3sumPf(
	.param .u64 .ptr .align 1 _Z3sumPf_param_0
)
{
	.reg .pred 	%p<6>;
	.reg .b32 	%r<11>;
	.reg .b32 	%f<11>;
	.reg .b64 	%rd<5>;

	ld.param.u64 	%rd1, [_Z3sumPf_param_0];
	cvta.to.global.u64 	%rd2, %rd1;
	mov.u32 	%r1, %ntid.x;
	mov.u32 	%r2, %ctaid.x;
	mov.u32 	%r3, %tid.x;
	mad.lo.s32 	%r4, %r1, %r2, %r3;
	mul.wide.s32 	%rd3, %r4, 4;
	add.s64 	%rd4, %rd2, %rd3;
	ld.global.u32 	%r5, [%rd4];
	shfl.sync.bfly.b32	%r6|%p1, %r5, 1, 31, -1;
	mov.b32 	%f1, %r6;
	add.f32 	%f2, %f1, 0f00000000;
	shfl.sync.bfly.b32	%r7|%p2, %r5, 2, 31, -1;
	mov.b32 	%f3, %r7;
	add.f32 	%f4, %f2, %f3;
	shfl.sync.bfly.b32	%r8|%p3, %r5, 4, 31, -1;
	mov.b32 	%f5, %r8;
	add.f32 	%f6, %f4, %f5;
	shfl.sync.bfly.b32	%r9|%p4, %r5, 8, 31, -1;
	mov.b32 	%f7, %r9;
	add.f32 	%f8, %f6, %f7;
	shfl.sync.bfly.b32	%r10|%p5, %r5, 16, 31, -1;
	mov.b32 	%f9, %r10;
	add.f32 	%f10, %f8, %f9;
	st.global.f32 	[%rd2], %f10;
	ret;

}


// ===== COMPILED SASS (sm_100) =====

	.target	sm_100

	.elftype	@"ET_EXEC"


//--------------------- .note.nv.tkinfo           --------------------------
	.section	.note.nv.tkinfo,"",@"SHT_NOTE"
	.sectionflags	@"SHF_NOTE_NV_TKINFO"
	.tkinfo
        /*0018*/ 	.word	0x00000002
        /*0030*/ 	.string	""
        /*0030*/ 	.string	"ptxas"
        /*0030*/ 	.string	"Cuda compilation tools, release 13.0, V13.0.88"
        /*0030*/ 	.string	"Build cuda_13.0.r13.0/compiler.36424714_0"
        /*0030*/ 	.string	"-arch sm_100 -m 64 "



//--------------------- .note.nv.cuinfo           --------------------------
	.section	.note.nv.cuinfo,"",@"SHT_NOTE"
	.sectionflags	@"SHF_NOTE_NV_CUINFO"
        /*0018*/ 	.short	0x0002
        /*001a*/ 	.short	0x0064
        /*001c*/ 	.short	0x0082
	.zero		2


//--------------------- .nv.info                  --------------------------
	.section	.nv.info,"",@"SHT_CUDA_INFO"
	.align	4


	//----- nvinfo : EIATTR_REGCOUNT
	.align		4
        /*0000*/ 	.byte	0x04, 0x2f
        /*0002*/ 	.short	(.L_1 - .L_0)
	.align		4
.L_0:
        /*0004*/ 	.word	index@(_Z3sumPf)
        /*0008*/ 	.word	0x00000010


	//----- nvinfo : EIATTR_FRAME_SIZE
	.align		4
.L_1:
        /*000c*/ 	.byte	0x04, 0x11
        /*000e*/ 	.short	(.L_3 - .L_2)
	.align		4
.L_2:
        /*0010*/ 	.word	index@(_Z3sumPf)
        /*0014*/ 	.word	0x00000000


	//----- nvinfo : EIATTR_MIN_STACK_SIZE
	.align		4
.L_3:
        /*0018*/ 	.byte	0x04, 0x12
        /*001a*/ 	.short	(.L_5 - .L_4)
	.align		4
.L_4:
        /*001c*/ 	.word	index@(_Z3sumPf)
        /*0020*/ 	.word	0x00000000
.L_5:


//--------------------- .nv.compat                --------------------------
	.section	.nv.compat,"",@"SHT_CUDA_COMPAT_INFO"
	.align	4
        /*0000*/ 	.byte	0x02, 0x09, 0x00, 0x00, 0x02, 0x02, 0x01, 0x00, 0x02, 0x05, 0x05, 0x00, 0x03, 0x07, 0x01, 0x01
        /*0010*/ 	.byte	0x02, 0x03, 0x00, 0x00, 0x02, 0x06, 0x01, 0x00, 0x04, 0x0b, 0x08, 0x00, 0x09, 0x00, 0x00, 0x00
        /*0020*/ 	.byte	0x00, 0x00, 0x00, 0x00


//--------------------- .nv.info._Z3sumPf         --------------------------
	.section	.nv.info._Z3sumPf,"",@"SHT_CUDA_INFO"
	.sectionflags	@""
	.align	4


	//----- nvinfo : EIATTR_CUDA_API_VERSION
	.align		4
        /*0000*/ 	.byte	0x04, 0x37
        /*0002*/ 	.short	(.L_7 - .L_6)
.L_6:
        /*0004*/ 	.word	0x00000082


	//----- nvinfo : EIATTR_KPARAM_INFO
	.align		4
.L_7:
        /*0008*/ 	.byte	0x04, 0x17
        /*000a*/ 	.short	(.L_9 - .L_8)
.L_8:
        /*000c*/ 	.word	0x00000000
        /*0010*/ 	.short	0x0000
        /*0012*/ 	.short	0x0000
        /*0014*/ 	.byte	0x00, 0xf5, 0x21, 0x00


	//----- nvinfo : EIATTR_SPARSE_MMA_MASK
	.align		4
.L_9:
        /*0018*/ 	.byte	0x03, 0x50
        /*001a*/ 	.short	0x0000


	//----- nvinfo : EIATTR_MAXREG_COUNT
	.align		4
        /*001c*/ 	.byte	0x03, 0x1b
        /*001e*/ 	.short	0x00ff


	//----- nvinfo : EIATTR_MERCURY_ISA_VERSION
	.align		4
        /*0020*/ 	.byte	0x03, 0x5f
        /*0022*/ 	.short	0x0101


	//----- nvinfo : EIATTR_COOP_GROUP_MASK_REGIDS
	.align		4
        /*0024*/ 	.byte	0x04, 0x29
        /*0026*/ 	.short	(.L_11 - .L_10)


	//   ....[0]....
.L_10:
        /*0028*/ 	.word	0xffffffff


	//   ....[1]....
        /*002c*/ 	.word	0xffffffff


	//   ....[2]....
        /*0030*/ 	.word	0xffffffff


	//   ....[3]....
        /*0034*/ 	.word	0xffffffff


	//   ....[4]....
        /*0038*/ 	.word	0xffffffff


	//----- nvinfo : EIATTR_COOP_GROUP_INSTR_OFFSETS
	.align		4
.L_11:
        /*003c*/ 	.byte	0x04, 0x28
        /*003e*/ 	.short	(.L_13 - .L_12)


	//   ....[0]....
.L_12:
        /*0040*/ 	.word	0x000000a0


	//   ....[1]....
        /*0044*/ 	.word	0x000000b0


	//   ....[2]....
        /*0048*/ 	.word	0x000000c0


	//   ....[3]....
        /*004c*/ 	.word	0x000000d0


	//   ....[4]....
        /*0050*/ 	.word	0x000000e0


	//----- nvinfo : EIATTR_VRC_CTA_INIT_COUNT
	.align		4
.L_13:
        /*0054*/ 	.byte	0x02, 0x4a
	.zero		1
	.zero		1


	//----- nvinfo : EIATTR_EXIT_INSTR_OFFSETS
	.align		4
        /*0058*/ 	.byte	0x04, 0x1c
        /*005a*/ 	.short	(.L_15 - .L_14)


	//   ....[0]....
.L_14:
        /*005c*/ 	.word	0x00000150


	//----- nvinfo : EIATTR_CBANK_PARAM_SIZE
	.align		4
.L_15:
        /*0060*/ 	.byte	0x03, 0x19
        /*0062*/ 	.short	0x0008


	//----- nvinfo : EIATTR_PARAM_CBANK
	.align		4
        /*0064*/ 	.byte	0x04, 0x0a
        /*0066*/ 	.short	(.L_17 - .L_16)
	.align		4
.L_16:
        /*0068*/ 	.word	index@(.nv.constant0._Z3sumPf)
        /*006c*/ 	.short	0x0380
        /*006e*/ 	.short	0x0008


	//----- nvinfo : EIATTR_SW_WAR
	.align		4
.L_17:
        /*0070*/ 	.byte	0x04, 0x36
        /*0072*/ 	.short	(.L_19 - .L_18)
.L_18:
        /*0074*/ 	.word	0x00000008
.L_19:


//--------------------- .nv.callgraph             --------------------------
	.section	.nv.callgraph,"",@"SHT_CUDA_CALLGRAPH"
	.align	4
	.sectionentsize	8
	.align		4
        /*0000*/ 	.word	0x00000000
	.align		4
        /*0004*/ 	.word	0xffffffff
	.align		4
        /*0008*/ 	.word	0x00000000
	.align		4
        /*000c*/ 	.word	0xfffffffe
	.align		4
        /*0010*/ 	.word	0x00000000
	.align		4
        /*0014*/ 	.word	0xfffffffd
	.align		4
        /*0018*/ 	.word	0x00000000
	.align		4
        /*001c*/ 	.word	0xfffffffc


//--------------------- .text._Z3sumPf            --------------------------
	.section	.text._Z3sumPf,"ax",@progbits
	.align	128
        .global         _Z3sumPf
        .type           _Z3sumPf,@function
        .size           _Z3sumPf,(.L_x_1 - _Z3sumPf)
        .other          _Z3sumPf,@"STO_CUDA_ENTRY STV_DEFAULT"
_Z3sumPf:
.text._Z3sumPf:
[----:B------:R-:W-:Y:S01]  /*0000*/  LDC R1, c[0x0][0x37c] ;  /* 0x0000df00ff017b82 */ /* 0x000fe20000000800 */
[----:B------:R-:W0:Y:S07]  /*0010*/  S2R R5, SR_CTAID.X ;  /* 0x0000000000057919 */ /* 0x000e2e0000002500 */
[----:B------:R-:W1:Y:S01]  /*0020*/  LDC.64 R2, c[0x0][0x380] ;  /* 0x0000e000ff027b82 */ /* 0x000e620000000a00 */
[----:B------:R-:W0:Y:S01]  /*0030*/  LDCU UR6, c[0x0][0x360] ;  /* 0x00006c00ff0677ac */ /* 0x000e220008000800 */
[----:B------:R-:W0:Y:S01]  /*0040*/  S2R R0, SR_TID.X ;  /* 0x0000000000007919 */ /* 0x000e220000002100 */
[----:B------:R-:W2:Y:S01]  /*0050*/  LDCU.64 UR4, c[0x0][0x358] ;  /* 0x00006b00ff0477ac */ /* 0x000ea20008000a00 */
[----:B0-----:R-:W-:-:S04]  /*0060*/  IMAD R5, R5, UR6, R0 ;  /* 0x0000000605057c24 */ /* 0x001fc8000f8e0200 */
[----:B-1----:R-:W-:-:S06]  /*0070*/  IMAD.WIDE R2, R5, 0x4, R2 ;  /* 0x0000000405027825 */ /* 0x002fcc00078e0202 */
[----:B--2---:R-:W2:Y:S01]  /*0080*/  LDG.E R2, desc[UR4][R2.64] ;  /* 0x0000000402027981 */ /* 0x004ea2000c1e1900 */
[----:B------:R-:W0:Y:S03]  /*0090*/  LDC.64 R4, c[0x0][0x380] ;  /* 0x0000e000ff047b82 */ /* 0x000e260000000a00 */
[----:B--2---:R-:W1:Y:S04]  /*00a0*/  SHFL.BFLY PT, R0, R2, 0x1, 0x1f ;  /* 0x0c201f0002007f89 */ /* 0x004e6800000e0000 */
[----:B------:R-:W2:Y:S04]  /*00b0*/  SHFL.BFLY PT, R7, R2, 0x2, 0x1f ;  /* 0x0c401f0002077f89 */ /* 0x000ea800000e0000 */
[----:B------:R-:W3:Y:S04]  /*00c0*/  SHFL.BFLY PT, R9, R2, 0x4, 0x1f ;  /* 0x0c801f0002097f89 */ /* 0x000ee800000e0000 */
[----:B------:R-:W4:Y:S04]  /*00d0*/  SHFL.BFLY PT, R11, R2, 0x8, 0x1f ;  /* 0x0d001f00020b7f89 */ /* 0x000f2800000e0000 */
[----:B------:R-:W5:Y:S01]  /*00e0*/  SHFL.BFLY PT, R13, R2, 0x10, 0x1f ;  /* 0x0e001f00020d7f89 */ /* 0x000f6200000e0000 */
[----:B-1----:R-:W-:-:S04]  /*00f0*/  FADD R0, RZ, R0 ;  /* 0x00000000ff007221 */ /* 0x002fc80000000000 */
[----:B--2---:R-:W-:-:S04]  /*0100*/  FADD R0, R0, R7 ;  /* 0x0000000700007221 */ /* 0x004fc80000000000 */
[----:B---3--:R-:W-:-:S04]  /*0110*/  FADD R0, R0, R9 ;  /* 0x0000000900007221 */ /* 0x008fc80000000000 */
[----:B----4-:R-:W-:-:S04]  /*0120*/  FADD R0, R0, R11 ;  /* 0x0000000b00007221 */ /* 0x010fc80000000000 */
[----:B-----5:R-:W-:-:S05]  /*0130*/  FADD R13, R0, R13 ;  /* 0x0000000d000d7221 */ /* 0x020fca0000000000 */
[----:B0-----:R-:W-:Y:S01]  /*0140*/  STG.E desc[UR4][R4.64], R13 ;  /* 0x0000000d04007986 */ /* 0x001fe2000c101904 */
[----:B------:R-:W-:Y:S05]  /*0150*/  EXIT ;  /* 0x000000000000794d */ /* 0x000fea0003800000 */
.L_x_0:
[----:B------:R-:W-:-:S00]  /*0160*/  BRA `(.L_x_0) ;  /* 0xfffffffc00fc7947 */ /* 0x000fc0000383ffff */
[----:B------:R-:W-:-:S00]  /*0170*/  NOP ;  /* 0x0000000000007918 */ /* 0x000fc00000000000 */
        /* <DEDUP_REMOVED lines=8> */
.L_x_1:


//--------------------- .nv.shared.reserved.0     --------------------------
	.section	.nv.shared.reserved.0,"aw",@nobits
	.weak		__nv_reservedSMEM_offset_0_alias
	.size		__nv_reservedSMEM_offset_0_alias, 0, 64
	.other		__nv_reservedSMEM_offset_0_alias,@"STO_CUDA_RESERVED_SHARED STV_DEFAULT"
__nv_reservedSMEM_offset_0_alias:
	.zero		0
	.zero		64


//--------------------- .nv.constant0._Z3sumPf    --------------------------
	.section	.nv.constant0._Z3sumPf,"a",@progbits
	.sectionflags	@""
	.align	4
.nv.constant0._Z3sumPf:
	.zero		904


//--------------------- SYMBOLS --------------------------

	.type		.nv.reservedSmem.offset0,@object
	.size		.nv.reservedSmem.offset0,0x4
